//
// Generated by NVIDIA NVVM Compiler
//
// Compiler Build ID: CL-36424714
// Cuda compilation tools, release 13.0, V13.0.88
// Based on NVVM 20.0.0
//

.version 9.0
.target sm_100
.address_size 64

	// .globl	ni_rmsnorm

.visible .entry ni_rmsnorm(
	.param .u64 .ptr .align 1 ni_rmsnorm_param_0,
	.param .u64 .ptr .align 1 ni_rmsnorm_param_1,
	.param .u64 .ptr .align 1 ni_rmsnorm_param_2,
	.param .u32 ni_rmsnorm_param_3,
	.param .f32 ni_rmsnorm_param_4
)
{


	ret;

}


// ===== COMPILED SASS (sm_100) =====

	.target	sm_100

	.elftype	@"ET_EXEC"


//--------------------- .note.nv.tkinfo           --------------------------
	.section	.note.nv.tkinfo,"",@"SHT_NOTE"
	.sectionflags	@"SHF_NOTE_NV_TKINFO"
	.tkinfo
        /*0018*/ 	.word	0x00000002
        /*0030*/ 	.string	""
        /*0030*/ 	.string	"ptxas"
        /*0030*/ 	.string	"Cuda compilation tools, release 13.0, V13.0.88"
        /*0030*/ 	.string	"Build cuda_13.0.r13.0/compiler.36424714_0"
        /*0030*/ 	.string	"-arch sm_100 -m 64 "



//--------------------- .note.nv.cuinfo           --------------------------
	.section	.note.nv.cuinfo,"",@"SHT_NOTE"
	.sectionflags	@"SHF_NOTE_NV_CUINFO"
        /*0018*/ 	.short	0x0002
        /*001a*/ 	.short	0x0064
        /*001c*/ 	.short	0x0082
	.zero		2


//--------------------- .nv.info                  --------------------------
	.section	.nv.info,"",@"SHT_CUDA_INFO"
	.align	4


	//----- nvinfo : EIATTR_REGCOUNT
	.align		4
        /*0000*/ 	.byte	0x04, 0x2f
        /*0002*/ 	.short	(.L_1 - .L_0)
	.align		4
.L_0:
        /*0004*/ 	.word	index@(ni_rmsnorm)
        /*0008*/ 	.word	0x00000004


	//----- nvinfo : EIATTR_FRAME_SIZE
	.align		4
.L_1:
        /*000c*/ 	.byte	0x04, 0x11
        /*000e*/ 	.short	(.L_3 - .L_2)
	.align		4
.L_2:
        /*0010*/ 	.word	index@(ni_rmsnorm)
        /*0014*/ 	.word	0x00000000


	//----- nvinfo : EIATTR_MIN_STACK_SIZE
	.align		4
.L_3:
        /*0018*/ 	.byte	0x04, 0x12
        /*001a*/ 	.short	(.L_5 - .L_4)
	.align		4
.L_4:
        /*001c*/ 	.word	index@(ni_rmsnorm)
        /*0020*/ 	.word	0x00000000
.L_5:


//--------------------- .nv.compat                --------------------------
	.section	.nv.compat,"",@"SHT_CUDA_COMPAT_INFO"
	.align	4
        /*0000*/ 	.byte	0x02, 0x09, 0x00, 0x00, 0x02, 0x02, 0x01, 0x00, 0x02, 0x05, 0x05, 0x00, 0x03, 0x07, 0x01, 0x01
        /*0010*/ 	.byte	0x02, 0x03, 0x00, 0x00, 0x02, 0x06, 0x01, 0x00, 0x04, 0x0b, 0x08, 0x00, 0x09, 0x00, 0x00, 0x00
        /*0020*/ 	.byte	0x00, 0x00, 0x00, 0x00


//--------------------- .nv.info.ni_rmsnorm       --------------------------
	.section	.nv.info.ni_rmsnorm,"",@"SHT_CUDA_INFO"
	.sectionflags	@""
	.align	4


	//----- nvinfo : EIATTR_CUDA_API_VERSION
	.align		4
        /*0000*/ 	.byte	0x04, 0x37
        /*0002*/ 	.short	(.L_7 - .L_6)
.L_6:
        /*0004*/ 	.word	0x00000082


	//----- nvinfo : EIATTR_KPARAM_INFO
	.align		4
.L_7:
        /*0008*/ 	.byte	0x04, 0x17
        /*000a*/ 	.short	(.L_9 - .L_8)
.L_8:
        /*000c*/ 	.word	0x00000000
        /*0010*/ 	.short	0x0004
        /*0012*/ 	.short	0x001c
        /*0014*/ 	.byte	0x00, 0xf0, 0x11, 0x00


	//----- nvinfo : EIATTR_KPARAM_INFO
	.align		4
.L_9:
        /*0018*/ 	.byte	0x04, 0x17
        /*001a*/ 	.short	(.L_11 - .L_10)
.L_10:
        /*001c*/ 	.word	0x00000000
        /*0020*/ 	.short	0x0003
        /*0022*/ 	.short	0x0018
        /*0024*/ 	.byte	0x00, 0xf0, 0x11, 0x00


	//----- nvinfo : EIATTR_KPARAM_INFO
	.align		4
.L_11:
        /*0028*/ 	.byte	0x04, 0x17
        /*002a*/ 	.short	(.L_13 - .L_12)
.L_12:
        /*002c*/ 	.word	0x00000000
        /*0030*/ 	.short	0x0002
        /*0032*/ 	.short	0x0010
        /*0034*/ 	.byte	0x00, 0xf5, 0x21, 0x00


	//----- nvinfo : EIATTR_KPARAM_INFO
	.align		4
.L_13:
        /*0038*/ 	.byte	0x04, 0x17
        /*003a*/ 	.short	(.L_15 - .L_14)
.L_14:
        /*003c*/ 	.word	0x00000000
        /*0040*/ 	.short	0x0001
        /*0042*/ 	.short	0x0008
        /*0044*/ 	.byte	0x00, 0xf5, 0x21, 0x00


	//----- nvinfo : EIATTR_KPARAM_INFO
	.align		4
.L_15:
        /*0048*/ 	.byte	0x04, 0x17
        /*004a*/ 	.short	(.L_17 - .L_16)
.L_16:
        /*004c*/ 	.word	0x00000000
        /*0050*/ 	.short	0x0000
        /*0052*/ 	.short	0x0000
        /*0054*/ 	.byte	0x00, 0xf5, 0x21, 0x00


	//----- nvinfo : EIATTR_SPARSE_MMA_MASK
	.align		4
.L_17:
        /*0058*/ 	.byte	0x03, 0x50
        /*005a*/ 	.short	0x0000


	//----- nvinfo : EIATTR_MAXREG_COUNT
	.align		4
        /*005c*/ 	.byte	0x03, 0x1b
        /*005e*/ 	.short	0x00ff


	//----- nvinfo : EIATTR_MERCURY_ISA_VERSION
	.align		4
        /*0060*/ 	.byte	0x03, 0x5f
        /*0062*/ 	.short	0x0101


	//----- nvinfo : EIATTR_VRC_CTA_INIT_COUNT
	.align		4
        /*0064*/ 	.byte	0x02, 0x4a
	.zero		1
	.zero		1


	//----- nvinfo : EIATTR_EXIT_INSTR_OFFSETS
	.align		4
        /*0068*/ 	.byte	0x04, 0x1c
        /*006a*/ 	.short	(.L_19 - .L_18)


	//   ....[0]....
.L_18:
        /*006c*/ 	.word	0x00000010


	//----- nvinfo : EIATTR_CBANK_PARAM_SIZE
	.align		4
.L_19:
        /*0070*/ 	.byte	0x03, 0x19
        /*0072*/ 	.short	0x0020


	//----- nvinfo : EIATTR_PARAM_CBANK
	.align		4
        /*0074*/ 	.byte	0x04, 0x0a
        /*0076*/ 	.short	(.L_21 - .L_20)
	.align		4
.L_20:
        /*0078*/ 	.word	index@(.nv.constant0.ni_rmsnorm)
        /*007c*/ 	.short	0x0380
        /*007e*/ 	.short	0x0020


	//----- nvinfo : EIATTR_SW_WAR
	.align		4
.L_21:
        /*0080*/ 	.byte	0x04, 0x36
        /*0082*/ 	.short	(.L_23 - .L_22)
.L_22:
        /*0084*/ 	.word	0x00000008
.L_23:


//--------------------- .nv.callgraph             --------------------------
	.section	.nv.callgraph,"",@"SHT_CUDA_CALLGRAPH"
	.align	4
	.sectionentsize	8
	.align		4
        /*0000*/ 	.word	0x00000000
	.align		4
        /*0004*/ 	.word	0xffffffff
	.align		4
        /*0008*/ 	.word	0x00000000
	.align		4
        /*000c*/ 	.word	0xfffffffe
	.align		4
        /*0010*/ 	.word	0x00000000
	.align		4
        /*0014*/ 	.word	0xfffffffd
	.align		4
        /*0018*/ 	.word	0x00000000
	.align		4
        /*001c*/ 	.word	0xfffffffc


//--------------------- .text.ni_rmsnorm          --------------------------
	.section	.text.ni_rmsnorm,"ax",@progbits
	.align	128
        .global         ni_rmsnorm
        .type           ni_rmsnorm,@function
        .size           ni_rmsnorm,(.L_x_1 - ni_rmsnorm)
        .other          ni_rmsnorm,@"STO_CUDA_ENTRY STV_DEFAULT"
ni_rmsnorm:
.text.ni_rmsnorm:
[----:B------:R-:W-:Y:S01]  /*0000*/  LDC R1, c[0x0][0x37c] ;  /* 0x0000df00ff017b82 */ /* 0x000fe20000000800 */
[----:B------:R-:W-:Y:S05]  /*0010*/  EXIT ;  /* 0x000000000000794d */ /* 0x000fea0003800000 */
.L_x_0:
[----:B------:R-:W-:-:S00]  /*0020*/  BRA `(.L_x_0) ;  /* 0xfffffffc00fc7947 */ /* 0x000fc0000383ffff */
[----:B------:R-:W-:-:S00]  /*0030*/  NOP ;  /* 0x0000000000007918 */ /* 0x000fc00000000000 */
        /* <DEDUP_REMOVED lines=12> */
.L_x_1:


//--------------------- .nv.shared.reserved.0     --------------------------
	.section	.nv.shared.reserved.0,"aw",@nobits
	.weak		__nv_reservedSMEM_offset_0_alias
	.size		__nv_reservedSMEM_offset_0_alias, 0, 64
	.other		__nv_reservedSMEM_offset_0_alias,@"STO_CUDA_RESERVED_SHARED STV_DEFAULT"
__nv_reservedSMEM_offset_0_alias:
	.zero		0
	.zero		64


//--------------------- .nv.constant0.ni_rmsnorm  --------------------------
	.section	.nv.constant0.ni_rmsnorm,"a",@progbits
	.sectionflags	@""
	.align	4
.nv.constant0.ni_rmsnorm:
	.zero		928


//--------------------- SYMBOLS --------------------------

	.type		.nv.reservedSmem.offset0,@object
	.size		.nv.reservedSmem.offset0,0x4
